//
// Generated by NVIDIA NVVM Compiler
//
// Compiler Build ID: CL-36424714
// Cuda compilation tools, release 13.0, V13.0.88
// Based on NVVM 20.0.0
//

.version 9.0
.target sm_100
.address_size 64

	// .globl	_Z11partial_dotPKfS0_Pfi
// _ZZ11partial_dotPKfS0_PfiE5cache has been demoted

.visible .entry _Z11partial_dotPKfS0_Pfi(
	.param .u64 .ptr .align 1 _Z11partial_dotPKfS0_Pfi_param_0,
	.param .u64 .ptr .align 1 _Z11partial_dotPKfS0_Pfi_param_1,
	.param .u64 .ptr .align 1 _Z11partial_dotPKfS0_Pfi_param_2,
	.param .u32 _Z11partial_dotPKfS0_Pfi_param_3
)
{
	.reg .pred 	%p<12>;
	.reg .b32 	%r<15>;
	.reg .b32 	%f<16>;
	.reg .b64 	%rd<12>;
	// demoted variable
	.shared .align 4 .b8 _ZZ11partial_dotPKfS0_PfiE5cache[1024];
	ld.param.u64 	%rd3, [_Z11partial_dotPKfS0_Pfi_param_0];
	ld.param.u64 	%rd4, [_Z11partial_dotPKfS0_Pfi_param_1];
	ld.param.u64 	%rd5, [_Z11partial_dotPKfS0_Pfi_param_2];
	ld.param.u32 	%r9, [_Z11partial_dotPKfS0_Pfi_param_3];
	mov.u32 	%r1, %ctaid.x;
	mov.u32 	%r2, %ntid.x;
	mov.u32 	%r3, %tid.x;
	mad.lo.s32 	%r14, %r1, %r2, %r3;
	shl.b32 	%r10, %r3, 2;
	mov.u32 	%r11, _ZZ11partial_dotPKfS0_PfiE5cache;
	add.s32 	%r5, %r11, %r10;
	mov.b32 	%r12, 0;
	st.shared.u32 	[%r5], %r12;
	setp.ge.s32 	%p1, %r14, %r9;
	@%p1 bra 	$L__BB0_4;
	mov.u32 	%r13, %nctaid.x;
	mul.lo.s32 	%r6, %r13, %r2;
	cvta.to.global.u64 	%rd1, %rd3;
	cvta.to.global.u64 	%rd2, %rd4;
	mov.f32 	%f15, 0f00000000;
$L__BB0_2:
	mul.wide.s32 	%rd6, %r14, 4;
	add.s64 	%rd7, %rd1, %rd6;
	ld.global.f32 	%f4, [%rd7];
	add.s64 	%rd8, %rd2, %rd6;
	ld.global.f32 	%f5, [%rd8];
	fma.rn.f32 	%f15, %f4, %f5, %f15;
	add.s32 	%r14, %r14, %r6;
	setp.lt.s32 	%p2, %r14, %r9;
	@%p2 bra 	$L__BB0_2;
	st.shared.f32 	[%r5], %f15;
$L__BB0_4:
	setp.gt.u32 	%p3, %r3, 127;
	@%p3 bra 	$L__BB0_6;
	ld.shared.f32 	%f6, [%r5+512];
	st.shared.f32 	[%r5], %f6;
$L__BB0_6:
	bar.sync 	0;
	setp.gt.u32 	%p4, %r3, 63;
	@%p4 bra 	$L__BB0_8;
	ld.shared.f32 	%f7, [%r5+256];
	st.shared.f32 	[%r5], %f7;
$L__BB0_8:
	bar.sync 	0;
	setp.gt.u32 	%p5, %r3, 31;
	@%p5 bra 	$L__BB0_10;
	ld.shared.f32 	%f8, [%r5+128];
	st.shared.f32 	[%r5], %f8;
$L__BB0_10:
	bar.sync 	0;
	setp.gt.u32 	%p6, %r3, 15;
	@%p6 bra 	$L__BB0_12;
	ld.shared.f32 	%f9, [%r5+64];
	st.shared.f32 	[%r5], %f9;
$L__BB0_12:
	bar.sync 	0;
	setp.gt.u32 	%p7, %r3, 7;
	@%p7 bra 	$L__BB0_14;
	ld.shared.f32 	%f10, [%r5+32];
	st.shared.f32 	[%r5], %f10;
$L__BB0_14:
	bar.sync 	0;
	setp.gt.u32 	%p8, %r3, 3;
	@%p8 bra 	$L__BB0_16;
	ld.shared.f32 	%f11, [%r5+16];
	st.shared.f32 	[%r5], %f11;
$L__BB0_16:
	bar.sync 	0;
	setp.gt.u32 	%p9, %r3, 1;
	@%p9 bra 	$L__BB0_18;
	ld.shared.f32 	%f12, [%r5+8];
	st.shared.f32 	[%r5], %f12;
$L__BB0_18:
	bar.sync 	0;
	setp.ne.s32 	%p10, %r3, 0;
	@%p10 bra 	$L__BB0_20;
	ld.shared.f32 	%f13, [_ZZ11partial_dotPKfS0_PfiE5cache+4];
	st.shared.f32 	[%r5], %f13;
$L__BB0_20:
	setp.ne.s32 	%p11, %r3, 0;
	bar.sync 	0;
	@%p11 bra 	$L__BB0_22;
	ld.shared.f32 	%f14, [_ZZ11partial_dotPKfS0_PfiE5cache];
	cvta.to.global.u64 	%rd9, %rd5;
	mul.wide.u32 	%rd10, %r1, 4;
	add.s64 	%rd11, %rd9, %rd10;
	st.global.f32 	[%rd11], %f14;
$L__BB0_22:
	ret;

}
	// .globl	_Z11init_vectorPfi
.visible .entry _Z11init_vectorPfi(
	.param .u64 .ptr .align 1 _Z11init_vectorPfi_param_0,
	.param .u32 _Z11init_vectorPfi_param_1
)
{
	.reg .pred 	%p<3>;
	.reg .b32 	%r<12>;
	.reg .b64 	%rd<5>;

	ld.param.u64 	%rd2, [_Z11init_vectorPfi_param_0];
	ld.param.u32 	%r6, [_Z11init_vectorPfi_param_1];
	mov.u32 	%r7, %ctaid.x;
	mov.u32 	%r1, %ntid.x;
	mov.u32 	%r8, %tid.x;
	mad.lo.s32 	%r11, %r7, %r1, %r8;
	setp.ge.s32 	%p1, %r11, %r6;
	@%p1 bra 	$L__BB1_3;
	mov.u32 	%r9, %nctaid.x;
	mul.lo.s32 	%r3, %r9, %r1;
	cvta.to.global.u64 	%rd1, %rd2;
$L__BB1_2:
	mul.wide.s32 	%rd3, %r11, 4;
	add.s64 	%rd4, %rd1, %rd3;
	mov.b32 	%r10, 1065353216;
	st.global.u32 	[%rd4], %r10;
	add.s32 	%r11, %r11, %r3;
	setp.lt.s32 	%p2, %r11, %r6;
	@%p2 bra 	$L__BB1_2;
$L__BB1_3:
	ret;

}


// ===== COMPILED SASS (sm_100) =====

	.target	sm_100

	.elftype	@"ET_EXEC"


//--------------------- .note.nv.tkinfo           --------------------------
	.section	.note.nv.tkinfo,"",@"SHT_NOTE"
	.sectionflags	@"SHF_NOTE_NV_TKINFO"
	.tkinfo
        /*0018*/ 	.word	0x00000002
        /*0030*/ 	.string	""
        /*0030*/ 	.string	"ptxas"
        /*0030*/ 	.string	"Cuda compilation tools, release 13.0, V13.0.88"
        /*0030*/ 	.string	"Build cuda_13.0.r13.0/compiler.36424714_0"
        /*0030*/ 	.string	"-arch sm_100 -m 64 "



//--------------------- .note.nv.cuinfo           --------------------------
	.section	.note.nv.cuinfo,"",@"SHT_NOTE"
	.sectionflags	@"SHF_NOTE_NV_CUINFO"
        /*0018*/ 	.short	0x0002
        /*001a*/ 	.short	0x0064
        /*001c*/ 	.short	0x0082
	.zero		2


//--------------------- .nv.info                  --------------------------
	.section	.nv.info,"",@"SHT_CUDA_INFO"
	.align	4


	//----- nvinfo : EIATTR_REGCOUNT
	.align		4
        /*0000*/ 	.byte	0x04, 0x2f
        /*0002*/ 	.short	(.L_1 - .L_0)
	.align		4
.L_0:
        /*0004*/ 	.word	index@(_Z11partial_dotPKfS0_Pfi)
        /*0008*/ 	.word	0x00000012


	//----- nvinfo : EIATTR_FRAME_SIZE
	.align		4
.L_1:
        /*000c*/ 	.byte	0x04, 0x11
        /*000e*/ 	.short	(.L_3 - .L_2)
	.align		4
.L_2:
        /*0010*/ 	.word	index@(_Z11partial_dotPKfS0_Pfi)
        /*0014*/ 	.word	0x00000000


	//----- nvinfo : EIATTR_REGCOUNT
	.align		4
.L_3:
        /*0018*/ 	.byte	0x04, 0x2f
        /*001a*/ 	.short	(.L_5 - .L_4)
	.align		4
.L_4:
        /*001c*/ 	.word	index@(_Z11init_vectorPfi)
        /*0020*/ 	.word	0x0000000c


	//----- nvinfo : EIATTR_FRAME_SIZE
	.align		4
.L_5:
        /*0024*/ 	.byte	0x04, 0x11
        /*0026*/ 	.short	(.L_7 - .L_6)
	.align		4
.L_6:
        /*0028*/ 	.word	index@(_Z11init_vectorPfi)
        /*002c*/ 	.word	0x00000000


	//----- nvinfo : EIATTR_MIN_STACK_SIZE
	.align		4
.L_7:
        /*0030*/ 	.byte	0x04, 0x12
        /*0032*/ 	.short	(.L_9 - .L_8)
	.align		4
.L_8:
        /*0034*/ 	.word	index@(_Z11init_vectorPfi)
        /*0038*/ 	.word	0x00000000


	//----- nvinfo : EIATTR_MIN_STACK_SIZE
	.align		4
.L_9:
        /*003c*/ 	.byte	0x04, 0x12
        /*003e*/ 	.short	(.L_11 - .L_10)
	.align		4
.L_10:
        /*0040*/ 	.word	index@(_Z11partial_dotPKfS0_Pfi)
        /*0044*/ 	.word	0x00000000
.L_11:


//--------------------- .nv.compat                --------------------------
	.section	.nv.compat,"",@"SHT_CUDA_COMPAT_INFO"
	.align	4
        /*0000*/ 	.byte	0x02, 0x09, 0x00, 0x00, 0x02, 0x02, 0x01, 0x00, 0x02, 0x05, 0x05, 0x00, 0x03, 0x07, 0x01, 0x01
        /*0010*/ 	.byte	0x02, 0x03, 0x00, 0x00, 0x02, 0x06, 0x01, 0x00, 0x04, 0x0b, 0x08, 0x00, 0x09, 0x00, 0x00, 0x00
        /*0020*/ 	.byte	0x00, 0x00, 0x00, 0x00


//--------------------- .nv.info._Z11init_vectorPfi --------------------------
	.section	.nv.info._Z11init_vectorPfi,"",@"SHT_CUDA_INFO"
	.sectionflags	@""
	.align	4


	//----- nvinfo : EIATTR_CUDA_API_VERSION
	.align		4
        /*0000*/ 	.byte	0x04, 0x37
        /*0002*/ 	.short	(.L_13 - .L_12)
.L_12:
        /*0004*/ 	.word	0x00000082


	//----- nvinfo : EIATTR_KPARAM_INFO
	.align		4
.L_13:
        /*0008*/ 	.byte	0x04, 0x17
        /*000a*/ 	.short	(.L_15 - .L_14)
.L_14:
        /*000c*/ 	.word	0x00000000
        /*0010*/ 	.short	0x0001
        /*0012*/ 	.short	0x0008
        /*0014*/ 	.byte	0x00, 0xf0, 0x11, 0x00


	//----- nvinfo : EIATTR_KPARAM_INFO
	.align		4
.L_15:
        /*0018*/ 	.byte	0x04, 0x17
        /*001a*/ 	.short	(.L_17 - .L_16)
.L_16:
        /*001c*/ 	.word	0x00000000
        /*0020*/ 	.short	0x0000
        /*0022*/ 	.short	0x0000
        /*0024*/ 	.byte	0x00, 0xf5, 0x21, 0x00


	//----- nvinfo : EIATTR_SPARSE_MMA_MASK
	.align		4
.L_17:
        /*0028*/ 	.byte	0x03, 0x50
        /*002a*/ 	.short	0x0000


	//----- nvinfo : EIATTR_MAXREG_COUNT
	.align		4
        /*002c*/ 	.byte	0x03, 0x1b
        /*002e*/ 	.short	0x00ff


	//----- nvinfo : EIATTR_MERCURY_ISA_VERSION
	.align		4
        /*0030*/ 	.byte	0x03, 0x5f
        /*0032*/ 	.short	0x0101


	//----- nvinfo : EIATTR_VRC_CTA_INIT_COUNT
	.align		4
        /*0034*/ 	.byte	0x02, 0x4a
	.zero		1
	.zero		1


	//----- nvinfo : EIATTR_EXIT_INSTR_OFFSETS
	.align		4
        /*0038*/ 	.byte	0x04, 0x1c
        /*003a*/ 	.short	(.L_19 - .L_18)


	//   ....[0]....
.L_18:
        /*003c*/ 	.word	0x00000070


	//   ....[1]....
        /*0040*/ 	.word	0x00000120


	//----- nvinfo : EIATTR_CRS_STACK_SIZE
	.align		4
.L_19:
        /*0044*/ 	.byte	0x04, 0x1e
        /*0046*/ 	.short	(.L_21 - .L_20)
.L_20:
        /*0048*/ 	.word	0x00000000


	//----- nvinfo : EIATTR_CBANK_PARAM_SIZE
	.align		4
.L_21:
        /*004c*/ 	.byte	0x03, 0x19
        /*004e*/ 	.short	0x000c


	//----- nvinfo : EIATTR_PARAM_CBANK
	.align		4
        /*0050*/ 	.byte	0x04, 0x0a
        /*0052*/ 	.short	(.L_23 - .L_22)
	.align		4
.L_22:
        /*0054*/ 	.word	index@(.nv.constant0._Z11init_vectorPfi)
        /*0058*/ 	.short	0x0380
        /*005a*/ 	.short	0x000c


	//----- nvinfo : EIATTR_SW_WAR
	.align		4
.L_23:
        /*005c*/ 	.byte	0x04, 0x36
        /*005e*/ 	.short	(.L_25 - .L_24)
.L_24:
        /*0060*/ 	.word	0x00000008
.L_25:


//--------------------- .nv.info._Z11partial_dotPKfS0_Pfi --------------------------
	.section	.nv.info._Z11partial_dotPKfS0_Pfi,"",@"SHT_CUDA_INFO"
	.sectionflags	@""
	.align	4


	//----- nvinfo : EIATTR_CUDA_API_VERSION
	.align		4
        /*0000*/ 	.byte	0x04, 0x37
        /*0002*/ 	.short	(.L_27 - .L_26)
.L_26:
        /*0004*/ 	.word	0x00000082


	//----- nvinfo : EIATTR_KPARAM_INFO
	.align		4
.L_27:
        /*0008*/ 	.byte	0x04, 0x17
        /*000a*/ 	.short	(.L_29 - .L_28)
.L_28:
        /*000c*/ 	.word	0x00000000
        /*0010*/ 	.short	0x0003
        /*0012*/ 	.short	0x0018
        /*0014*/ 	.byte	0x00, 0xf0, 0x11, 0x00


	//----- nvinfo : EIATTR_KPARAM_INFO
	.align		4
.L_29:
        /*0018*/ 	.byte	0x04, 0x17
        /*001a*/ 	.short	(.L_31 - .L_30)
.L_30:
        /*001c*/ 	.word	0x00000000
        /*0020*/ 	.short	0x0002
        /*0022*/ 	.short	0x0010
        /*0024*/ 	.byte	0x00, 0xf5, 0x21, 0x00


	//----- nvinfo : EIATTR_KPARAM_INFO
	.align		4
.L_31:
        /*0028*/ 	.byte	0x04, 0x17
        /*002a*/ 	.short	(.L_33 - .L_32)
.L_32:
        /*002c*/ 	.word	0x00000000
        /*0030*/ 	.short	0x0001
        /*0032*/ 	.short	0x0008
        /*0034*/ 	.byte	0x00, 0xf5, 0x21, 0x00


	//----- nvinfo : EIATTR_KPARAM_INFO
	.align		4
.L_33:
        /*0038*/ 	.byte	0x04, 0x17
        /*003a*/ 	.short	(.L_35 - .L_34)
.L_34:
        /*003c*/ 	.word	0x00000000
        /*0040*/ 	.short	0x0000
        /*0042*/ 	.short	0x0000
        /*0044*/ 	.byte	0x00, 0xf5, 0x21, 0x00


	//----- nvinfo : EIATTR_SPARSE_MMA_MASK
	.align		4
.L_35:
        /*0048*/ 	.byte	0x03, 0x50
        /*004a*/ 	.short	0x0000


	//----- nvinfo : EIATTR_MAXREG_COUNT
	.align		4
        /*004c*/ 	.byte	0x03, 0x1b
        /*004e*/ 	.short	0x00ff


	//----- nvinfo : EIATTR_NUM_BARRIERS
	.align		4
        /*0050*/ 	.byte	0x02, 0x4c
        /*0052*/ 	.byte	0x01
	.zero		1


	//----- nvinfo : EIATTR_MERCURY_ISA_VERSION
	.align		4
        /*0054*/ 	.byte	0x03, 0x5f
        /*0056*/ 	.short	0x0101


	//----- nvinfo : EIATTR_VRC_CTA_INIT_COUNT
	.align		4
        /*0058*/ 	.byte	0x02, 0x4a
	.zero		1
	.zero		1


	//----- nvinfo : EIATTR_EXIT_INSTR_OFFSETS
	.align		4
        /*005c*/ 	.byte	0x04, 0x1c
        /*005e*/ 	.short	(.L_37 - .L_36)


	//   ....[0]....
.L_36:
        /*0060*/ 	.word	0x00000400


	//   ....[1]....
        /*0064*/ 	.word	0x00000450


	//----- nvinfo : EIATTR_CRS_STACK_SIZE
	.align		4
.L_37:
        /*0068*/ 	.byte	0x04, 0x1e
        /*006a*/ 	.short	(.L_39 - .L_38)
.L_38:
        /*006c*/ 	.word	0x00000000


	//----- nvinfo : EIATTR_CBANK_PARAM_SIZE
	.align		4
.L_39:
        /*0070*/ 	.byte	0x03, 0x19
        /*0072*/ 	.short	0x001c


	//----- nvinfo : EIATTR_PARAM_CBANK
	.align		4
        /*0074*/ 	.byte	0x04, 0x0a
        /*0076*/ 	.short	(.L_41 - .L_40)
	.align		4
.L_40:
        /*0078*/ 	.word	index@(.nv.constant0._Z11partial_dotPKfS0_Pfi)
        /*007c*/ 	.short	0x0380
        /*007e*/ 	.short	0x001c


	//----- nvinfo : EIATTR_SW_WAR
	.align		4
.L_41:
        /*0080*/ 	.byte	0x04, 0x36
        /*0082*/ 	.short	(.L_43 - .L_42)
.L_42:
        /*0084*/ 	.word	0x00000008
.L_43:


//--------------------- .nv.callgraph             --------------------------
	.section	.nv.callgraph,"",@"SHT_CUDA_CALLGRAPH"
	.align	4
	.sectionentsize	8
	.align		4
        /*0000*/ 	.word	0x00000000
	.align		4
        /*0004*/ 	.word	0xffffffff
	.align		4
        /*0008*/ 	.word	0x00000000
	.align		4
        /*000c*/ 	.word	0xfffffffe
	.align		4
        /*0010*/ 	.word	0x00000000
	.align		4
        /*0014*/ 	.word	0xfffffffd
	.align		4
        /*0018*/ 	.word	0x00000000
	.align		4
        /*001c*/ 	.word	0xfffffffc


//--------------------- .text._Z11init_vectorPfi  --------------------------
	.section	.text._Z11init_vectorPfi,"ax",@progbits
	.align	128
        .global         _Z11init_vectorPfi
        .type           _Z11init_vectorPfi,@function
        .size           _Z11init_vectorPfi,(.L_x_7 - _Z11init_vectorPfi)
        .other          _Z11init_vectorPfi,@"STO_CUDA_ENTRY STV_DEFAULT"
_Z11init_vectorPfi:
.text._Z11init_vectorPfi:
[----:B------:R-:W-:Y:S01]  /*0000*/  LDC R1, c[0x0][0x37c] ;  /* 0x0000df00ff017b82 */ /* 0x000fe20000000800 */
[----:B------:R-:W0:Y:S07]  /*0010*/  S2R R0, SR_TID.X ;  /* 0x0000000000007919 */ /* 0x000e2e0000002100 */
[----:B------:R-:W0:Y:S01]  /*0020*/  S2UR UR4, SR_CTAID.X ;  /* 0x00000000000479c3 */ /* 0x000e220000002500 */
[----:B------:R-:W1:Y:S07]  /*0030*/  LDCU UR5, c[0x0][0x388] ;  /* 0x00007100ff0577ac */ /* 0x000e6e0008000800 */
[----:B------:R-:W0:Y:S02]  /*0040*/  LDC R7, c[0x0][0x360] ;  /* 0x0000d800ff077b82 */ /* 0x000e240000000800 */
[----:B0-----:R-:W-:-:S05]  /*0050*/  IMAD R0, R7, UR4, R0 ;  /* 0x0000000407007c24 */ /* 0x001fca000f8e0200 */
[----:B-1----:R-:W-:-:S13]  /*0060*/  ISETP.GE.AND P0, PT, R0, UR5, PT ;  /* 0x0000000500007c0c */ /* 0x002fda000bf06270 */
[----:B------:R-:W-:Y:S05]  /*0070*/  @P0 EXIT ;  /* 0x000000000000094d */ /* 0x000fea0003800000 */
[----:B------:R-:W0:Y:S01]  /*0080*/  LDC.64 R4, c[0x0][0x380] ;  /* 0x0000e000ff047b82 */ /* 0x000e220000000a00 */
[----:B------:R-:W1:Y:S01]  /*0090*/  LDCU UR4, c[0x0][0x370] ;  /* 0x00006e00ff0477ac */ /* 0x000e620008000800 */
[----:B------:R-:W-:Y:S01]  /*00a0*/  HFMA2 R9, -RZ, RZ, 1.875, 0 ;  /* 0x3f800000ff097431 */ /* 0x000fe200000001ff */
[----:B------:R-:W2:Y:S01]  /*00b0*/  LDCU.64 UR6, c[0x0][0x358] ;  /* 0x00006b00ff0677ac */ /* 0x000ea20008000a00 */
[----:B-1----:R-:W-:-:S07]  /*00c0*/  IMAD R7, R7, UR4, RZ ;  /* 0x0000000407077c24 */ /* 0x002fce000f8e02ff */
.L_x_0:
[----:B0-----:R-:W-:Y:S01]  /*00d0*/  IMAD.WIDE R2, R0, 0x4, R4 ;  /* 0x0000000400027825 */ /* 0x001fe200078e0204 */
[----:B------:R-:W-:-:S04]  /*00e0*/  IADD3 R0, PT, PT, R7, R0, RZ ;  /* 0x0000000007007210 */ /* 0x000fc80007ffe0ff */
[----:B--2---:R1:W-:Y:S01]  /*00f0*/  STG.E desc[UR6][R2.64], R9 ;  /* 0x0000000902007986 */ /* 0x0043e2000c101906 */
[----:B------:R-:W-:-:S13]  /*0100*/  ISETP.GE.AND P0, PT, R0, UR5, PT ;  /* 0x0000000500007c0c */ /* 0x000fda000bf06270 */
[----:B-1----:R-:W-:Y:S05]  /*0110*/  @!P0 BRA `(.L_x_0) ;  /* 0xfffffffc00ec8947 */ /* 0x002fea000383ffff */
[----:B------:R-:W-:Y:S05]  /*0120*/  EXIT ;  /* 0x000000000000794d */ /* 0x000fea0003800000 */
.L_x_1:
[----:B------:R-:W-:-:S00]  /*0130*/  BRA `(.L_x_1) ;  /* 0xfffffffc00fc7947 */ /* 0x000fc0000383ffff */
[----:B------:R-:W-:-:S00]  /*0140*/  NOP ;  /* 0x0000000000007918 */ /* 0x000fc00000000000 */
        /* <DEDUP_REMOVED lines=11> */
.L_x_7:


//--------------------- .text._Z11partial_dotPKfS0_Pfi --------------------------
	.section	.text._Z11partial_dotPKfS0_Pfi,"ax",@progbits
	.align	128
        .global         _Z11partial_dotPKfS0_Pfi
        .type           _Z11partial_dotPKfS0_Pfi,@function
        .size           _Z11partial_dotPKfS0_Pfi,(.L_x_8 - _Z11partial_dotPKfS0_Pfi)
        .other          _Z11partial_dotPKfS0_Pfi,@"STO_CUDA_ENTRY STV_DEFAULT"
_Z11partial_dotPKfS0_Pfi:
.text._Z11partial_dotPKfS0_Pfi:
[----:B------:R-:W-:Y:S08]  /*0000*/  LDC R1, c[0x0][0x37c] ;  /* 0x0000df00ff017b82 */ /* 0x000ff00000000800 */
[----:B------:R-:W0:Y:S01]  /*0010*/  S2UR UR5, SR_CgaCtaId ;  /* 0x00000000000579c3 */ /* 0x000e220000008800 */
[----:B------:R-:W1:Y:S01]  /*0020*/  S2R R12, SR_TID.X ;  /* 0x00000000000c7919 */ /* 0x000e620000002100 */
[----:B------:R-:W2:Y:S01]  /*0030*/  LDCU UR8, c[0x0][0x360] ;  /* 0x00006c00ff0877ac */ /* 0x000ea20008000800 */
[----:B------:R-:W-:Y:S01]  /*0040*/  BSSY.RECONVERGENT B0, `(.L_x_2) ;  /* 0x000001b000007945 */ /* 0x000fe20003800200 */
[----:B------:R-:W2:Y:S01]  /*0050*/  S2R R15, SR_CTAID.X ;  /* 0x00000000000f7919 */ /* 0x000ea20000002500 */
[----:B------:R-:W-:Y:S01]  /*0060*/  UMOV UR4, 0x400 ;  /* 0x0000040000047882 */ /* 0x000fe20000000000 */
[----:B------:R-:W3:Y:S01]  /*0070*/  LDCU.64 UR6, c[0x0][0x358] ;  /* 0x00006b00ff0677ac */ /* 0x000ee20008000a00 */
[----:B0-----:R-:W-:Y:S01]  /*0080*/  ULEA UR4, UR5, UR4, 0x18 ;  /* 0x0000000405047291 */ /* 0x001fe2000f8ec0ff */
[----:B------:R-:W0:Y:S05]  /*0090*/  LDCU UR5, c[0x0][0x398] ;  /* 0x00007300ff0577ac */ /* 0x000e2a0008000800 */
[----:B-1----:R-:W-:Y:S01]  /*00a0*/  LEA R10, R12, UR4, 0x2 ;  /* 0x000000040c0a7c11 */ /* 0x002fe2000f8e10ff */
[----:B--2---:R-:W-:-:S04]  /*00b0*/  IMAD R0, R15, UR8, R12 ;  /* 0x000000080f007c24 */ /* 0x004fc8000f8e020c */
[----:B------:R1:W-:Y:S01]  /*00c0*/  STS [R10], RZ ;  /* 0x000000ff0a007388 */ /* 0x0003e20000000800 */
[----:B0-----:R-:W-:-:S13]  /*00d0*/  ISETP.GE.AND P0, PT, R0, UR5, PT ;  /* 0x0000000500007c0c */ /* 0x001fda000bf06270 */
[----:B-1-3--:R-:W-:Y:S05]  /*00e0*/  @P0 BRA `(.L_x_3) ;  /* 0x0000000000400947 */ /* 0x00afea0003800000 */
[----:B------:R-:W0:Y:S01]  /*00f0*/  LDC R11, c[0x0][0x370] ;  /* 0x0000dc00ff0b7b82 */ /* 0x000e220000000800 */
[----:B------:R-:W-:Y:S01]  /*0100*/  BSSY.RECONVERGENT B1, `(.L_x_4) ;  /* 0x000000d000017945 */ /* 0x000fe20003800200 */
[----:B------:R-:W-:-:S06]  /*0110*/  IMAD.MOV.U32 R13, RZ, RZ, RZ ;  /* 0x000000ffff0d7224 */ /* 0x000fcc00078e00ff */
[----:B------:R-:W1:Y:S08]  /*0120*/  LDC.64 R6, c[0x0][0x380] ;  /* 0x0000e000ff067b82 */ /* 0x000e700000000a00 */
[----:B------:R-:W2:Y:S01]  /*0130*/  LDC.64 R8, c[0x0][0x388] ;  /* 0x0000e200ff087b82 */ /* 0x000ea20000000a00 */
[----:B0-----:R-:W-:-:S07]  /*0140*/  IMAD R11, R11, UR8, RZ ;  /* 0x000000080b0b7c24 */ /* 0x001fce000f8e02ff */
.L_x_5:
[----:B-1----:R-:W-:-:S04]  /*0150*/  IMAD.WIDE R2, R0, 0x4, R6 ;  /* 0x0000000400027825 */ /* 0x002fc800078e0206 */
[----:B--2---:R-:W-:Y:S02]  /*0160*/  IMAD.WIDE R4, R0, 0x4, R8 ;  /* 0x0000000400047825 */ /* 0x004fe400078e0208 */
[----:B------:R-:W2:Y:S04]  /*0170*/  LDG.E R2, desc[UR6][R2.64] ;  /* 0x0000000602027981 */ /* 0x000ea8000c1e1900 */
[----:B------:R-:W2:Y:S01]  /*0180*/  LDG.E R4, desc[UR6][R4.64] ;  /* 0x0000000604047981 */ /* 0x000ea2000c1e1900 */
[----:B------:R-:W-:-:S05]  /*0190*/  IMAD.IADD R0, R11, 0x1, R0 ;  /* 0x000000010b007824 */ /* 0x000fca00078e0200 */
[----:B------:R-:W-:Y:S01]  /*01a0*/  ISETP.GE.AND P0, PT, R0, UR5, PT ;  /* 0x0000000500007c0c */ /* 0x000fe2000bf06270 */
[----:B--2---:R-:W-:-:S12]  /*01b0*/  FFMA R13, R2, R4, R13 ;  /* 0x00000004020d7223 */ /* 0x004fd8000000000d */
[----:B------:R-:W-:Y:S05]  /*01c0*/  @!P0 BRA `(.L_x_5) ;  /* 0xfffffffc00e08947 */ /* 0x000fea000383ffff */
[----:B------:R-:W-:Y:S05]  /*01d0*/  BSYNC.RECONVERGENT B1 ;  /* 0x0000000000017941 */ /* 0x000fea0003800200 */
.L_x_4:
[----:B------:R0:W-:Y:S02]  /*01e0*/  STS [R10], R13 ;  /* 0x0000000d0a007388 */ /* 0x0001e40000000800 */
.L_x_3:
[----:B------:R-:W-:Y:S05]  /*01f0*/  BSYNC.RECONVERGENT B0 ;  /* 0x0000000000007941 */ /* 0x000fea0003800200 */
.L_x_2:
[C---:B------:R-:W-:Y:S02]  /*0200*/  ISETP.GT.U32.AND P1, PT, R12.reuse, 0x7f, PT ;  /* 0x0000007f0c00780c */ /* 0x040fe40003f24070 */
[----:B------:R-:W-:-:S11]  /*0210*/  ISETP.GT.U32.AND P0, PT, R12, 0x3f, PT ;  /* 0x0000003f0c00780c */ /* 0x000fd60003f04070 */
[----:B------:R-:W1:Y:S04]  /*0220*/  @!P1 LDS R3, [R10+0x200] ;  /* 0x000200000a039984 */ /* 0x000e680000000800 */
[----:B-1----:R-:W-:Y:S01]  /*0230*/  @!P1 STS [R10], R3 ;  /* 0x000000030a009388 */ /* 0x002fe20000000800 */
[----:B------:R-:W-:Y:S01]  /*0240*/  BAR.SYNC.DEFER_BLOCKING 0x0 ;  /* 0x0000000000007b1d */ /* 0x000fe20000010000 */
[----:B------:R-:W-:-:S05]  /*0250*/  ISETP.GT.U32.AND P1, PT, R12, 0x1f, PT ;  /* 0x0000001f0c00780c */ /* 0x000fca0003f24070 */
        /* <DEDUP_REMOVED lines=19> */
[----:B------:R-:W-:-:S05]  /*0390*/  ISETP.NE.AND P0, PT, R12, RZ, PT ;  /* 0x000000ff0c00720c */ /* 0x000fca0003f05270 */
[----:B------:R-:W1:Y:S04]  /*03a0*/  @!P1 LDS R7, [R10+0x8] ;  /* 0x000008000a079984 */ /* 0x000e680000000800 */
[----:B-1----:R-:W-:Y:S01]  /*03b0*/  @!P1 STS [R10], R7 ;  /* 0x000000070a009388 */ /* 0x002fe20000000800 */
[----:B------:R-:W-:Y:S06]  /*03c0*/  BAR.SYNC.DEFER_BLOCKING 0x0 ;  /* 0x0000000000007b1d */ /* 0x000fec0000010000 */
[----:B------:R-:W1:Y:S04]  /*03d0*/  @!P0 LDS R9, [UR4+0x4] ;  /* 0x00000404ff098984 */ /* 0x000e680008000800 */
[----:B-1----:R1:W-:Y:S01]  /*03e0*/  @!P0 STS [R10], R9 ;  /* 0x000000090a008388 */ /* 0x0023e20000000800 */
[----:B------:R-:W-:Y:S06]  /*03f0*/  BAR.SYNC.DEFER_BLOCKING 0x0 ;  /* 0x0000000000007b1d */ /* 0x000fec0000010000 */
[----:B------:R-:W-:Y:S05]  /*0400*/  @P0 EXIT ;  /* 0x000000000000094d */ /* 0x000fea0003800000 */
[----:B------:R-:W2:Y:S01]  /*0410*/  LDS R5, [UR4] ;  /* 0x00000004ff057984 */ /* 0x000ea20008000800 */
[----:B------:R-:W3:Y:S02]  /*0420*/  LDC.64 R2, c[0x0][0x390] ;  /* 0x0000e400ff027b82 */ /* 0x000ee40000000a00 */
[----:B---3--:R-:W-:-:S05]  /*0430*/  IMAD.WIDE.U32 R2, R15, 0x4, R2 ;  /* 0x000000040f027825 */ /* 0x008fca00078e0002 */
[----:B--2---:R-:W-:Y:S01]  /*0440*/  STG.E desc[UR6][R2.64], R5 ;  /* 0x0000000502007986 */ /* 0x004fe2000c101906 */
[----:B------:R-:W-:Y:S05]  /*0450*/  EXIT ;  /* 0x000000000000794d */ /* 0x000fea0003800000 */
.L_x_6:
        /* <DEDUP_REMOVED lines=10> */
.L_x_8:


//--------------------- .nv.shared.reserved.0     --------------------------
	.section	.nv.shared.reserved.0,"aw",@nobits
	.weak		__nv_reservedSMEM_offset_0_alias
	.size		__nv_reservedSMEM_offset_0_alias, 0, 64
	.other		__nv_reservedSMEM_offset_0_alias,@"STO_CUDA_RESERVED_SHARED STV_DEFAULT"
__nv_reservedSMEM_offset_0_alias:
	.zero		0
	.zero		64


//--------------------- .nv.shared._Z11partial_dotPKfS0_Pfi --------------------------
	.section	.nv.shared._Z11partial_dotPKfS0_Pfi,"aw",@nobits
	.sectionflags	@""
	.align	4
.nv.shared._Z11partial_dotPKfS0_Pfi:
	.zero		2048


//--------------------- .nv.constant0._Z11init_vectorPfi --------------------------
	.section	.nv.constant0._Z11init_vectorPfi,"a",@progbits
	.sectionflags	@""
	.align	4
.nv.constant0._Z11init_vectorPfi:
	.zero		908


//--------------------- .nv.constant0._Z11partial_dotPKfS0_Pfi --------------------------
	.section	.nv.constant0._Z11partial_dotPKfS0_Pfi,"a",@progbits
	.sectionflags	@""
	.align	4
.nv.constant0._Z11partial_dotPKfS0_Pfi:
	.zero		924


//--------------------- SYMBOLS --------------------------

	.type		.nv.reservedSmem.offset0,@object
	.size		.nv.reservedSmem.offset0,0x4
	.type		.nv.reservedSmem.cap,@object
	.size		.nv.reservedSmem.cap,0x4
